//
// Generated by NVIDIA NVVM Compiler
//
// Compiler Build ID: CL-36424714
// Cuda compilation tools, release 13.0, V13.0.88
// Based on NVVM 20.0.0
//

.version 9.0
.target sm_100
.address_size 64

	// .globl	_Z7cu_vAddPiS_S_i

.visible .entry _Z7cu_vAddPiS_S_i(
	.param .u64 .ptr .align 1 _Z7cu_vAddPiS_S_i_param_0,
	.param .u64 .ptr .align 1 _Z7cu_vAddPiS_S_i_param_1,
	.param .u64 .ptr .align 1 _Z7cu_vAddPiS_S_i_param_2,
	.param .u32 _Z7cu_vAddPiS_S_i_param_3
)
{
	.reg .pred 	%p<2>;
	.reg .b32 	%r<9>;
	.reg .b64 	%rd<11>;

	ld.param.u64 	%rd1, [_Z7cu_vAddPiS_S_i_param_0];
	ld.param.u64 	%rd2, [_Z7cu_vAddPiS_S_i_param_1];
	ld.param.u64 	%rd3, [_Z7cu_vAddPiS_S_i_param_2];
	ld.param.u32 	%r2, [_Z7cu_vAddPiS_S_i_param_3];
	mov.u32 	%r3, %ctaid.x;
	mov.u32 	%r4, %ntid.x;
	mov.u32 	%r5, %tid.x;
	mad.lo.s32 	%r1, %r3, %r4, %r5;
	setp.ge.s32 	%p1, %r1, %r2;
	@%p1 bra 	$L__BB0_2;
	cvta.to.global.u64 	%rd4, %rd1;
	cvta.to.global.u64 	%rd5, %rd2;
	cvta.to.global.u64 	%rd6, %rd3;
	mul.wide.s32 	%rd7, %r1, 4;
	add.s64 	%rd8, %rd4, %rd7;
	ld.global.u32 	%r6, [%rd8];
	add.s64 	%rd9, %rd5, %rd7;
	ld.global.u32 	%r7, [%rd9];
	add.s32 	%r8, %r7, %r6;
	add.s64 	%rd10, %rd6, %rd7;
	st.global.u32 	[%rd10], %r8;
$L__BB0_2:
	ret;

}


// ===== COMPILED SASS (sm_100) =====

	.target	sm_100

	.elftype	@"ET_EXEC"


//--------------------- .note.nv.tkinfo           --------------------------
	.section	.note.nv.tkinfo,"",@"SHT_NOTE"
	.sectionflags	@"SHF_NOTE_NV_TKINFO"
	.tkinfo
        /*0018*/ 	.word	0x00000002
        /*0030*/ 	.string	""
        /*0030*/ 	.string	"ptxas"
        /*0030*/ 	.string	"Cuda compilation tools, release 13.0, V13.0.88"
        /*0030*/ 	.string	"Build cuda_13.0.r13.0/compiler.36424714_0"
        /*0030*/ 	.string	"-arch sm_100 -m 64 "



//--------------------- .note.nv.cuinfo           --------------------------
	.section	.note.nv.cuinfo,"",@"SHT_NOTE"
	.sectionflags	@"SHF_NOTE_NV_CUINFO"
        /*0018*/ 	.short	0x0002
        /*001a*/ 	.short	0x0064
        /*001c*/ 	.short	0x0082
	.zero		2


//--------------------- .nv.info                  --------------------------
	.section	.nv.info,"",@"SHT_CUDA_INFO"
	.align	4


	//----- nvinfo : EIATTR_REGCOUNT
	.align		4
        /*0000*/ 	.byte	0x04, 0x2f
        /*0002*/ 	.short	(.L_1 - .L_0)
	.align		4
.L_0:
        /*0004*/ 	.word	index@(_Z7cu_vAddPiS_S_i)
        /*0008*/ 	.word	0x0000000c


	//----- nvinfo : EIATTR_FRAME_SIZE
	.align		4
.L_1:
        /*000c*/ 	.byte	0x04, 0x11
        /*000e*/ 	.short	(.L_3 - .L_2)
	.align		4
.L_2:
        /*0010*/ 	.word	index@(_Z7cu_vAddPiS_S_i)
        /*0014*/ 	.word	0x00000000


	//----- nvinfo : EIATTR_MIN_STACK_SIZE
	.align		4
.L_3:
        /*0018*/ 	.byte	0x04, 0x12
        /*001a*/ 	.short	(.L_5 - .L_4)
	.align		4
.L_4:
        /*001c*/ 	.word	index@(_Z7cu_vAddPiS_S_i)
        /*0020*/ 	.word	0x00000000
.L_5:


//--------------------- .nv.compat                --------------------------
	.section	.nv.compat,"",@"SHT_CUDA_COMPAT_INFO"
	.align	4
        /*0000*/ 	.byte	0x02, 0x09, 0x00, 0x00, 0x02, 0x02, 0x01, 0x00, 0x02, 0x05, 0x05, 0x00, 0x03, 0x07, 0x01, 0x01
        /*0010*/ 	.byte	0x02, 0x03, 0x00, 0x00, 0x02, 0x06, 0x01, 0x00, 0x04, 0x0b, 0x08, 0x00, 0x09, 0x00, 0x00, 0x00
        /*0020*/ 	.byte	0x00, 0x00, 0x00, 0x00


//--------------------- .nv.info._Z7cu_vAddPiS_S_i --------------------------
	.section	.nv.info._Z7cu_vAddPiS_S_i,"",@"SHT_CUDA_INFO"
	.sectionflags	@""
	.align	4


	//----- nvinfo : EIATTR_CUDA_API_VERSION
	.align		4
        /*0000*/ 	.byte	0x04, 0x37
        /*0002*/ 	.short	(.L_7 - .L_6)
.L_6:
        /*0004*/ 	.word	0x00000082


	//----- nvinfo : EIATTR_KPARAM_INFO
	.align		4
.L_7:
        /*0008*/ 	.byte	0x04, 0x17
        /*000a*/ 	.short	(.L_9 - .L_8)
.L_8:
        /*000c*/ 	.word	0x00000000
        /*0010*/ 	.short	0x0003
        /*0012*/ 	.short	0x0018
        /*0014*/ 	.byte	0x00, 0xf0, 0x11, 0x00


	//----- nvinfo : EIATTR_KPARAM_INFO
	.align		4
.L_9:
        /*0018*/ 	.byte	0x04, 0x17
        /*001a*/ 	.short	(.L_11 - .L_10)
.L_10:
        /*001c*/ 	.word	0x00000000
        /*0020*/ 	.short	0x0002
        /*0022*/ 	.short	0x0010
        /*0024*/ 	.byte	0x00, 0xf5, 0x21, 0x00


	//----- nvinfo : EIATTR_KPARAM_INFO
	.align		4
.L_11:
        /*0028*/ 	.byte	0x04, 0x17
        /*002a*/ 	.short	(.L_13 - .L_12)
.L_12:
        /*002c*/ 	.word	0x00000000
        /*0030*/ 	.short	0x0001
        /*0032*/ 	.short	0x0008
        /*0034*/ 	.byte	0x00, 0xf5, 0x21, 0x00


	//----- nvinfo : EIATTR_KPARAM_INFO
	.align		4
.L_13:
        /*0038*/ 	.byte	0x04, 0x17
        /*003a*/ 	.short	(.L_15 - .L_14)
.L_14:
        /*003c*/ 	.word	0x00000000
        /*0040*/ 	.short	0x0000
        /*0042*/ 	.short	0x0000
        /*0044*/ 	.byte	0x00, 0xf5, 0x21, 0x00


	//----- nvinfo : EIATTR_SPARSE_MMA_MASK
	.align		4
.L_15:
        /*0048*/ 	.byte	0x03, 0x50
        /*004a*/ 	.short	0x0000


	//----- nvinfo : EIATTR_MAXREG_COUNT
	.align		4
        /*004c*/ 	.byte	0x03, 0x1b
        /*004e*/ 	.short	0x00ff


	//----- nvinfo : EIATTR_MERCURY_ISA_VERSION
	.align		4
        /*0050*/ 	.byte	0x03, 0x5f
        /*0052*/ 	.short	0x0101


	//----- nvinfo : EIATTR_VRC_CTA_INIT_COUNT
	.align		4
        /*0054*/ 	.byte	0x02, 0x4a
	.zero		1
	.zero		1


	//----- nvinfo : EIATTR_EXIT_INSTR_OFFSETS
	.align		4
        /*0058*/ 	.byte	0x04, 0x1c
        /*005a*/ 	.short	(.L_17 - .L_16)


	//   ....[0]....
.L_16:
        /*005c*/ 	.word	0x00000070


	//   ....[1]....
        /*0060*/ 	.word	0x00000130


	//----- nvinfo : EIATTR_CBANK_PARAM_SIZE
	.align		4
.L_17:
        /*0064*/ 	.byte	0x03, 0x19
        /*0066*/ 	.short	0x001c


	//----- nvinfo : EIATTR_PARAM_CBANK
	.align		4
        /*0068*/ 	.byte	0x04, 0x0a
        /*006a*/ 	.short	(.L_19 - .L_18)
	.align		4
.L_18:
        /*006c*/ 	.word	index@(.nv.constant0._Z7cu_vAddPiS_S_i)
        /*0070*/ 	.short	0x0380
        /*0072*/ 	.short	0x001c


	//----- nvinfo : EIATTR_SW_WAR
	.align		4
.L_19:
        /*0074*/ 	.byte	0x04, 0x36
        /*0076*/ 	.short	(.L_21 - .L_20)
.L_20:
        /*0078*/ 	.word	0x00000008
.L_21:


//--------------------- .nv.callgraph             --------------------------
	.section	.nv.callgraph,"",@"SHT_CUDA_CALLGRAPH"
	.align	4
	.sectionentsize	8
	.align		4
        /*0000*/ 	.word	0x00000000
	.align		4
        /*0004*/ 	.word	0xffffffff
	.align		4
        /*0008*/ 	.word	0x00000000
	.align		4
        /*000c*/ 	.word	0xfffffffe
	.align		4
        /*0010*/ 	.word	0x00000000
	.align		4
        /*0014*/ 	.word	0xfffffffd
	.align		4
        /*0018*/ 	.word	0x00000000
	.align		4
        /*001c*/ 	.word	0xfffffffc


//--------------------- .text._Z7cu_vAddPiS_S_i   --------------------------
	.section	.text._Z7cu_vAddPiS_S_i,"ax",@progbits
	.align	128
        .global         _Z7cu_vAddPiS_S_i
        .type           _Z7cu_vAddPiS_S_i,@function
        .size           _Z7cu_vAddPiS_S_i,(.L_x_1 - _Z7cu_vAddPiS_S_i)
        .other          _Z7cu_vAddPiS_S_i,@"STO_CUDA_ENTRY STV_DEFAULT"
_Z7cu_vAddPiS_S_i:
.text._Z7cu_vAddPiS_S_i:
[----:B------:R-:W-:Y:S01]  /*0000*/  LDC R1, c[0x0][0x37c] ;  /* 0x0000df00ff017b82 */ /* 0x000fe20000000800 */
[----:B------:R-:W0:Y:S07]  /*0010*/  S2R R0, SR_TID.X ;  /* 0x0000000000007919 */ /* 0x000e2e0000002100 */
[----:B------:R-:W0:Y:S01]  /*0020*/  S2UR UR4, SR_CTAID.X ;  /* 0x00000000000479c3 */ /* 0x000e220000002500 */
[----:B------:R-:W1:Y:S07]  /*0030*/  LDCU UR5, c[0x0][0x398] ;  /* 0x00007300ff0577ac */ /* 0x000e6e0008000800 */
[----:B------:R-:W0:Y:S02]  /*0040*/  LDC R9, c[0x0][0x360] ;  /* 0x0000d800ff097b82 */ /* 0x000e240000000800 */
[----:B0-----:R-:W-:-:S05]  /*0050*/  IMAD R9, R9, UR4, R0 ;  /* 0x0000000409097c24 */ /* 0x001fca000f8e0200 */
[----:B-1----:R-:W-:-:S13]  /*0060*/  ISETP.GE.AND P0, PT, R9, UR5, PT ;  /* 0x0000000509007c0c */ /* 0x002fda000bf06270 */
[----:B------:R-:W-:Y:S05]  /*0070*/  @P0 EXIT ;  /* 0x000000000000094d */ /* 0x000fea0003800000 */
[----:B------:R-:W0:Y:S01]  /*0080*/  LDC.64 R2, c[0x0][0x380] ;  /* 0x0000e000ff027b82 */ /* 0x000e220000000a00 */
[----:B------:R-:W1:Y:S07]  /*0090*/  LDCU.64 UR4, c[0x0][0x358] ;  /* 0x00006b00ff0477ac */ /* 0x000e6e0008000a00 */
[----:B------:R-:W2:Y:S08]  /*00a0*/  LDC.64 R4, c[0x0][0x388] ;  /* 0x0000e200ff047b82 */ /* 0x000eb00000000a00 */
[----:B------:R-:W3:Y:S01]  /*00b0*/  LDC.64 R6, c[0x0][0x390] ;  /* 0x0000e400ff067b82 */ /* 0x000ee20000000a00 */
[----:B0-----:R-:W-:-:S06]  /*00c0*/  IMAD.WIDE R2, R9, 0x4, R2 ;  /* 0x0000000409027825 */ /* 0x001fcc00078e0202 */
[----:B-1----:R-:W4:Y:S01]  /*00d0*/  LDG.E R2, desc[UR4][R2.64] ;  /* 0x0000000402027981 */ /* 0x002f22000c1e1900 */
[----:B--2---:R-:W-:-:S06]  /*00e0*/  IMAD.WIDE R4, R9, 0x4, R4 ;  /* 0x0000000409047825 */ /* 0x004fcc00078e0204 */
[----:B------:R-:W4:Y:S01]  /*00f0*/  LDG.E R5, desc[UR4][R4.64] ;  /* 0x0000000404057981 */ /* 0x000f22000c1e1900 */
[----:B---3--:R-:W-:Y:S01]  /*0100*/  IMAD.WIDE R6, R9, 0x4, R6 ;  /* 0x0000000409067825 */ /* 0x008fe200078e0206 */
[----:B----4-:R-:W-:-:S05]  /*0110*/  IADD3 R9, PT, PT, R2, R5, RZ ;  /* 0x0000000502097210 */ /* 0x010fca0007ffe0ff */
[----:B------:R-:W-:Y:S01]  /*0120*/  STG.E desc[UR4][R6.64], R9 ;  /* 0x0000000906007986 */ /* 0x000fe2000c101904 */
[----:B------:R-:W-:Y:S05]  /*0130*/  EXIT ;  /* 0x000000000000794d */ /* 0x000fea0003800000 */
.L_x_0:
[----:B------:R-:W-:-:S00]  /*0140*/  BRA `(.L_x_0) ;  /* 0xfffffffc00fc7947 */ /* 0x000fc0000383ffff */
[----:B------:R-:W-:-:S00]  /*0150*/  NOP ;  /* 0x0000000000007918 */ /* 0x000fc00000000000 */
        /* <DEDUP_REMOVED lines=10> */
.L_x_1:


//--------------------- .nv.shared.reserved.0     --------------------------
	.section	.nv.shared.reserved.0,"aw",@nobits
	.weak		__nv_reservedSMEM_offset_0_alias
	.size		__nv_reservedSMEM_offset_0_alias, 0, 64
	.other		__nv_reservedSMEM_offset_0_alias,@"STO_CUDA_RESERVED_SHARED STV_DEFAULT"
__nv_reservedSMEM_offset_0_alias:
	.zero		0
	.zero		64


//--------------------- .nv.constant0._Z7cu_vAddPiS_S_i --------------------------
	.section	.nv.constant0._Z7cu_vAddPiS_S_i,"a",@progbits
	.sectionflags	@""
	.align	4
.nv.constant0._Z7cu_vAddPiS_S_i:
	.zero		924


//--------------------- SYMBOLS --------------------------

	.type		.nv.reservedSmem.offset0,@object
	.size		.nv.reservedSmem.offset0,0x4
